//
// Generated by NVIDIA NVVM Compiler
//
// Compiler Build ID: CL-36424714
// Cuda compilation tools, release 13.0, V13.0.88
// Based on NVVM 20.0.0
//

.version 9.0
.target sm_100
.address_size 64

	// .globl	compute_weights_gradient_conv_kernel

.visible .entry compute_weights_gradient_conv_kernel(
	.param .u64 .ptr .align 1 compute_weights_gradient_conv_kernel_param_0,
	.param .u64 .ptr .align 1 compute_weights_gradient_conv_kernel_param_1,
	.param .u64 .ptr .align 1 compute_weights_gradient_conv_kernel_param_2,
	.param .u64 .ptr .align 1 compute_weights_gradient_conv_kernel_param_3,
	.param .u64 .ptr .align 1 compute_weights_gradient_conv_kernel_param_4,
	.param .u64 .ptr .align 1 compute_weights_gradient_conv_kernel_param_5,
	.param .u64 .ptr .align 1 compute_weights_gradient_conv_kernel_param_6,
	.param .u64 .ptr .align 1 compute_weights_gradient_conv_kernel_param_7,
	.param .u64 .ptr .align 1 compute_weights_gradient_conv_kernel_param_8,
	.param .u64 .ptr .align 1 compute_weights_gradient_conv_kernel_param_9,
	.param .u64 .ptr .align 1 compute_weights_gradient_conv_kernel_param_10,
	.param .u32 compute_weights_gradient_conv_kernel_param_11,
	.param .u32 compute_weights_gradient_conv_kernel_param_12,
	.param .u32 compute_weights_gradient_conv_kernel_param_13,
	.param .u32 compute_weights_gradient_conv_kernel_param_14
)
{
	.reg .pred 	%p<9>;
	.reg .b32 	%r<61>;
	.reg .b32 	%f<29>;
	.reg .b64 	%rd<47>;

	ld.param.u32 	%r24, [compute_weights_gradient_conv_kernel_param_11];
	ld.param.u32 	%r25, [compute_weights_gradient_conv_kernel_param_12];
	ld.param.u32 	%r26, [compute_weights_gradient_conv_kernel_param_13];
	ld.param.u32 	%r27, [compute_weights_gradient_conv_kernel_param_14];
	mov.u32 	%r1, %tid.x;
	mov.u32 	%r2, %ctaid.z;
	setp.lt.s32 	%p1, %r24, 1;
	@%p1 bra 	$L__BB0_11;
	mul.lo.s32 	%r3, %r25, %r1;
	setp.lt.s32 	%p2, %r26, 1;
	@%p2 bra 	$L__BB0_11;
	ld.param.u64 	%rd46, [compute_weights_gradient_conv_kernel_param_10];
	ld.param.u64 	%rd45, [compute_weights_gradient_conv_kernel_param_9];
	ld.param.u64 	%rd44, [compute_weights_gradient_conv_kernel_param_8];
	ld.param.u64 	%rd43, [compute_weights_gradient_conv_kernel_param_7];
	ld.param.u64 	%rd42, [compute_weights_gradient_conv_kernel_param_6];
	ld.param.u64 	%rd41, [compute_weights_gradient_conv_kernel_param_5];
	ld.param.u64 	%rd40, [compute_weights_gradient_conv_kernel_param_4];
	ld.param.u64 	%rd39, [compute_weights_gradient_conv_kernel_param_3];
	ld.param.u64 	%rd38, [compute_weights_gradient_conv_kernel_param_2];
	ld.param.u64 	%rd37, [compute_weights_gradient_conv_kernel_param_1];
	ld.param.u64 	%rd36, [compute_weights_gradient_conv_kernel_param_0];
	cvta.to.global.u64 	%rd1, %rd44;
	cvta.to.global.u64 	%rd2, %rd43;
	cvta.to.global.u64 	%rd3, %rd45;
	neg.s32 	%r4, %r27;
	cvta.to.global.u64 	%rd4, %rd38;
	cvta.to.global.u64 	%rd5, %rd39;
	cvta.to.global.u64 	%rd6, %rd42;
	cvta.to.global.u64 	%rd7, %rd36;
	cvta.to.global.u64 	%rd8, %rd37;
	cvta.to.global.u64 	%rd9, %rd46;
	cvta.to.global.u64 	%rd10, %rd40;
	cvta.to.global.u64 	%rd11, %rd41;
	add.s32 	%r5, %r3, %r2;
	mul.lo.s32 	%r6, %r24, %r1;
	mov.b32 	%r55, 0;
$L__BB0_3:
	ld.global.u32 	%r29, [%rd1+4];
	ld.global.u32 	%r30, [%rd1+8];
	mul.lo.s32 	%r31, %r30, %r29;
	div.s32 	%r32, %r55, %r31;
	mul.lo.s32 	%r33, %r32, %r31;
	sub.s32 	%r34, %r55, %r33;
	div.s32 	%r35, %r34, %r30;
	mul.lo.s32 	%r36, %r35, %r30;
	sub.s32 	%r37, %r34, %r36;
	mov.u32 	%r38, %ctaid.x;
	add.s32 	%r39, %r32, %r38;
	mov.u32 	%r40, %ctaid.y;
	add.s32 	%r41, %r35, %r40;
	ld.global.u32 	%r42, [%rd2+4];
	mad.lo.s32 	%r43, %r42, %r39, %r41;
	ld.global.u32 	%r44, [%rd2+8];
	add.s32 	%r45, %r55, %r6;
	mul.lo.s32 	%r56, %r45, %r26;
	ld.global.u32 	%r46, [%rd3];
	mad.lo.s32 	%r47, %r46, %r1, %r37;
	ld.global.u32 	%r48, [%rd3+4];
	mad.lo.s32 	%r49, %r47, %r48, %r38;
	ld.global.u32 	%r50, [%rd3+8];
	mad.lo.s32 	%r51, %r49, %r50, %r40;
	ld.global.u32 	%r52, [%rd3+12];
	mad.lo.s32 	%r53, %r51, %r52, %r2;
	mad.lo.s32 	%r54, %r43, %r44, %r5;
	mul.lo.s32 	%r60, %r54, %r27;
	add.s32 	%r10, %r56, %r26;
	add.s32 	%r12, %r60, %r27;
	mul.wide.s32 	%rd24, %r53, 4;
	add.s64 	%rd12, %rd9, %rd24;
	mad.lo.s32 	%r13, %r4, %r54, %r4;
	mov.f32 	%f28, 0f00000000;
	mov.f32 	%f27, %f28;
$L__BB0_4:
	mul.wide.u32 	%rd25, %r56, 4;
	add.s64 	%rd26, %rd4, %rd25;
	ld.global.f32 	%f3, [%rd26];
	abs.f32 	%f11, %f3;
	setp.eq.f32 	%p3, %f11, 0f7F800000;
	@%p3 bra 	$L__BB0_10;
	setp.ge.s32 	%p4, %r60, %r12;
	@%p4 bra 	$L__BB0_9;
	add.s32 	%r58, %r13, %r60;
	mov.u32 	%r59, %r60;
$L__BB0_7:
	mul.wide.s32 	%rd27, %r59, 4;
	add.s64 	%rd28, %rd5, %rd27;
	ld.global.f32 	%f12, [%rd28];
	setp.geu.f32 	%p5, %f12, %f3;
	mov.u32 	%r60, %r59;
	@%p5 bra 	$L__BB0_9;
	mul.wide.s32 	%rd29, %r59, 4;
	add.s64 	%rd30, %rd10, %rd29;
	ld.global.f32 	%f13, [%rd30];
	add.f32 	%f27, %f27, %f13;
	add.s64 	%rd31, %rd11, %rd29;
	ld.global.f32 	%f14, [%rd31];
	add.f32 	%f28, %f28, %f14;
	add.s32 	%r59, %r59, 1;
	add.s32 	%r58, %r58, 1;
	setp.ne.s32 	%p6, %r58, 0;
	mov.u32 	%r60, %r12;
	@%p6 bra 	$L__BB0_7;
$L__BB0_9:
	mul.wide.u32 	%rd32, %r56, 4;
	add.s64 	%rd33, %rd6, %rd32;
	ld.global.f32 	%f15, [%rd33];
	add.s64 	%rd34, %rd7, %rd32;
	ld.global.f32 	%f16, [%rd34];
	mul.f32 	%f17, %f27, %f16;
	add.s64 	%rd35, %rd8, %rd32;
	ld.global.f32 	%f18, [%rd35];
	mul.f32 	%f19, %f28, %f18;
	sub.f32 	%f20, %f17, %f19;
	ld.global.f32 	%f21, [%rd12];
	fma.rn.f32 	%f22, %f15, %f20, %f21;
	st.global.f32 	[%rd12], %f22;
	add.s32 	%r56, %r56, 1;
	setp.lt.s32 	%p7, %r56, %r10;
	@%p7 bra 	$L__BB0_4;
$L__BB0_10:
	add.s32 	%r55, %r55, 1;
	setp.ne.s32 	%p8, %r55, %r24;
	@%p8 bra 	$L__BB0_3;
$L__BB0_11:
	ret;

}


// ===== COMPILED SASS (sm_100) =====

	.target	sm_100

	.elftype	@"ET_EXEC"


//--------------------- .note.nv.tkinfo           --------------------------
	.section	.note.nv.tkinfo,"",@"SHT_NOTE"
	.sectionflags	@"SHF_NOTE_NV_TKINFO"
	.tkinfo
        /*0018*/ 	.word	0x00000002
        /*0030*/ 	.string	""
        /*0030*/ 	.string	"ptxas"
        /*0030*/ 	.string	"Cuda compilation tools, release 13.0, V13.0.88"
        /*0030*/ 	.string	"Build cuda_13.0.r13.0/compiler.36424714_0"
        /*0030*/ 	.string	"-arch sm_100 -m 64 "



//--------------------- .note.nv.cuinfo           --------------------------
	.section	.note.nv.cuinfo,"",@"SHT_NOTE"
	.sectionflags	@"SHF_NOTE_NV_CUINFO"
        /*0018*/ 	.short	0x0002
        /*001a*/ 	.short	0x0064
        /*001c*/ 	.short	0x0082
	.zero		2


//--------------------- .nv.info                  --------------------------
	.section	.nv.info,"",@"SHT_CUDA_INFO"
	.align	4


	//----- nvinfo : EIATTR_REGCOUNT
	.align		4
        /*0000*/ 	.byte	0x04, 0x2f
        /*0002*/ 	.short	(.L_1 - .L_0)
	.align		4
.L_0:
        /*0004*/ 	.word	index@(compute_weights_gradient_conv_kernel)
        /*0008*/ 	.word	0x0000001c


	//----- nvinfo : EIATTR_FRAME_SIZE
	.align		4
.L_1:
        /*000c*/ 	.byte	0x04, 0x11
        /*000e*/ 	.short	(.L_3 - .L_2)
	.align		4
.L_2:
        /*0010*/ 	.word	index@(compute_weights_gradient_conv_kernel)
        /*0014*/ 	.word	0x00000000


	//----- nvinfo : EIATTR_MIN_STACK_SIZE
	.align		4
.L_3:
        /*0018*/ 	.byte	0x04, 0x12
        /*001a*/ 	.short	(.L_5 - .L_4)
	.align		4
.L_4:
        /*001c*/ 	.word	index@(compute_weights_gradient_conv_kernel)
        /*0020*/ 	.word	0x00000000
.L_5:


//--------------------- .nv.compat                --------------------------
	.section	.nv.compat,"",@"SHT_CUDA_COMPAT_INFO"
	.align	4
        /*0000*/ 	.byte	0x02, 0x09, 0x00, 0x00, 0x02, 0x02, 0x01, 0x00, 0x02, 0x05, 0x05, 0x00, 0x03, 0x07, 0x01, 0x01
        /*0010*/ 	.byte	0x02, 0x03, 0x00, 0x00, 0x02, 0x06, 0x01, 0x00, 0x04, 0x0b, 0x08, 0x00, 0x01, 0x00, 0x00, 0x00
        /*0020*/ 	.byte	0x00, 0x00, 0x00, 0x00


//--------------------- .nv.info.compute_weights_gradient_conv_kernel --------------------------
	.section	.nv.info.compute_weights_gradient_conv_kernel,"",@"SHT_CUDA_INFO"
	.sectionflags	@""
	.align	4


	//----- nvinfo : EIATTR_CUDA_API_VERSION
	.align		4
        /*0000*/ 	.byte	0x04, 0x37
        /*0002*/ 	.short	(.L_7 - .L_6)
.L_6:
        /*0004*/ 	.word	0x00000082


	//----- nvinfo : EIATTR_KPARAM_INFO
	.align		4
.L_7:
        /*0008*/ 	.byte	0x04, 0x17
        /*000a*/ 	.short	(.L_9 - .L_8)
.L_8:
        /*000c*/ 	.word	0x00000000
        /*0010*/ 	.short	0x000e
        /*0012*/ 	.short	0x0064
        /*0014*/ 	.byte	0x00, 0xf0, 0x11, 0x00


	//----- nvinfo : EIATTR_KPARAM_INFO
	.align		4
.L_9:
        /*0018*/ 	.byte	0x04, 0x17
        /*001a*/ 	.short	(.L_11 - .L_10)
.L_10:
        /*001c*/ 	.word	0x00000000
        /*0020*/ 	.short	0x000d
        /*0022*/ 	.short	0x0060
        /*0024*/ 	.byte	0x00, 0xf0, 0x11, 0x00


	//----- nvinfo : EIATTR_KPARAM_INFO
	.align		4
.L_11:
        /*0028*/ 	.byte	0x04, 0x17
        /*002a*/ 	.short	(.L_13 - .L_12)
.L_12:
        /*002c*/ 	.word	0x00000000
        /*0030*/ 	.short	0x000c
        /*0032*/ 	.short	0x005c
        /*0034*/ 	.byte	0x00, 0xf0, 0x11, 0x00


	//----- nvinfo : EIATTR_KPARAM_INFO
	.align		4
.L_13:
        /*0038*/ 	.byte	0x04, 0x17
        /*003a*/ 	.short	(.L_15 - .L_14)
.L_14:
        /*003c*/ 	.word	0x00000000
        /*0040*/ 	.short	0x000b
        /*0042*/ 	.short	0x0058
        /*0044*/ 	.byte	0x00, 0xf0, 0x11, 0x00


	//----- nvinfo : EIATTR_KPARAM_INFO
	.align		4
.L_15:
        /*0048*/ 	.byte	0x04, 0x17
        /*004a*/ 	.short	(.L_17 - .L_16)
.L_16:
        /*004c*/ 	.word	0x00000000
        /*0050*/ 	.short	0x000a
        /*0052*/ 	.short	0x0050
        /*0054*/ 	.byte	0x00, 0xf5, 0x21, 0x00


	//----- nvinfo : EIATTR_KPARAM_INFO
	.align		4
.L_17:
        /*0058*/ 	.byte	0x04, 0x17
        /*005a*/ 	.short	(.L_19 - .L_18)
.L_18:
        /*005c*/ 	.word	0x00000000
        /*0060*/ 	.short	0x0009
        /*0062*/ 	.short	0x0048
        /*0064*/ 	.byte	0x00, 0xf5, 0x21, 0x00


	//----- nvinfo : EIATTR_KPARAM_INFO
	.align		4
.L_19:
        /*0068*/ 	.byte	0x04, 0x17
        /*006a*/ 	.short	(.L_21 - .L_20)
.L_20:
        /*006c*/ 	.word	0x00000000
        /*0070*/ 	.short	0x0008
        /*0072*/ 	.short	0x0040
        /*0074*/ 	.byte	0x00, 0xf5, 0x21, 0x00


	//----- nvinfo : EIATTR_KPARAM_INFO
	.align		4
.L_21:
        /*0078*/ 	.byte	0x04, 0x17
        /*007a*/ 	.short	(.L_23 - .L_22)
.L_22:
        /*007c*/ 	.word	0x00000000
        /*0080*/ 	.short	0x0007
        /*0082*/ 	.short	0x0038
        /*0084*/ 	.byte	0x00, 0xf5, 0x21, 0x00


	//----- nvinfo : EIATTR_KPARAM_INFO
	.align		4
.L_23:
        /*0088*/ 	.byte	0x04, 0x17
        /*008a*/ 	.short	(.L_25 - .L_24)
.L_24:
        /*008c*/ 	.word	0x00000000
        /*0090*/ 	.short	0x0006
        /*0092*/ 	.short	0x0030
        /*0094*/ 	.byte	0x00, 0xf5, 0x21, 0x00


	//----- nvinfo : EIATTR_KPARAM_INFO
	.align		4
.L_25:
        /*0098*/ 	.byte	0x04, 0x17
        /*009a*/ 	.short	(.L_27 - .L_26)
.L_26:
        /*009c*/ 	.word	0x00000000
        /*00a0*/ 	.short	0x0005
        /*00a2*/ 	.short	0x0028
        /*00a4*/ 	.byte	0x00, 0xf5, 0x21, 0x00


	//----- nvinfo : EIATTR_KPARAM_INFO
	.align		4
.L_27:
        /*00a8*/ 	.byte	0x04, 0x17
        /*00aa*/ 	.short	(.L_29 - .L_28)
.L_28:
        /*00ac*/ 	.word	0x00000000
        /*00b0*/ 	.short	0x0004
        /*00b2*/ 	.short	0x0020
        /*00b4*/ 	.byte	0x00, 0xf5, 0x21, 0x00


	//----- nvinfo : EIATTR_KPARAM_INFO
	.align		4
.L_29:
        /*00b8*/ 	.byte	0x04, 0x17
        /*00ba*/ 	.short	(.L_31 - .L_30)
.L_30:
        /*00bc*/ 	.word	0x00000000
        /*00c0*/ 	.short	0x0003
        /*00c2*/ 	.short	0x0018
        /*00c4*/ 	.byte	0x00, 0xf5, 0x21, 0x00


	//----- nvinfo : EIATTR_KPARAM_INFO
	.align		4
.L_31:
        /*00c8*/ 	.byte	0x04, 0x17
        /*00ca*/ 	.short	(.L_33 - .L_32)
.L_32:
        /*00cc*/ 	.word	0x00000000
        /*00d0*/ 	.short	0x0002
        /*00d2*/ 	.short	0x0010
        /*00d4*/ 	.byte	0x00, 0xf5, 0x21, 0x00


	//----- nvinfo : EIATTR_KPARAM_INFO
	.align		4
.L_33:
        /*00d8*/ 	.byte	0x04, 0x17
        /*00da*/ 	.short	(.L_35 - .L_34)
.L_34:
        /*00dc*/ 	.word	0x00000000
        /*00e0*/ 	.short	0x0001
        /*00e2*/ 	.short	0x0008
        /*00e4*/ 	.byte	0x00, 0xf5, 0x21, 0x00


	//----- nvinfo : EIATTR_KPARAM_INFO
	.align		4
.L_35:
        /*00e8*/ 	.byte	0x04, 0x17
        /*00ea*/ 	.short	(.L_37 - .L_36)
.L_36:
        /*00ec*/ 	.word	0x00000000
        /*00f0*/ 	.short	0x0000
        /*00f2*/ 	.short	0x0000
        /*00f4*/ 	.byte	0x00, 0xf5, 0x21, 0x00


	//----- nvinfo : EIATTR_SPARSE_MMA_MASK
	.align		4
.L_37:
        /*00f8*/ 	.byte	0x03, 0x50
        /*00fa*/ 	.short	0x0000


	//----- nvinfo : EIATTR_MAXREG_COUNT
	.align		4
        /*00fc*/ 	.byte	0x03, 0x1b
        /*00fe*/ 	.short	0x00ff


	//----- nvinfo : EIATTR_MERCURY_ISA_VERSION
	.align		4
        /*0100*/ 	.byte	0x03, 0x5f
        /*0102*/ 	.short	0x0101


	//----- nvinfo : EIATTR_VRC_CTA_INIT_COUNT
	.align		4
        /*0104*/ 	.byte	0x02, 0x4a
	.zero		1
	.zero		1


	//----- nvinfo : EIATTR_EXIT_INSTR_OFFSETS
	.align		4
        /*0108*/ 	.byte	0x04, 0x1c
        /*010a*/ 	.short	(.L_39 - .L_38)


	//   ....[0]....
.L_38:
        /*010c*/ 	.word	0x00000030


	//   ....[1]....
        /*0110*/ 	.word	0x00000060


	//   ....[2]....
        /*0114*/ 	.word	0x000009c0


	//----- nvinfo : EIATTR_CRS_STACK_SIZE
	.align		4
.L_39:
        /*0118*/ 	.byte	0x04, 0x1e
        /*011a*/ 	.short	(.L_41 - .L_40)
.L_40:
        /*011c*/ 	.word	0x00000000


	//----- nvinfo : EIATTR_CBANK_PARAM_SIZE
	.align		4
.L_41:
        /*0120*/ 	.byte	0x03, 0x19
        /*0122*/ 	.short	0x0068


	//----- nvinfo : EIATTR_PARAM_CBANK
	.align		4
        /*0124*/ 	.byte	0x04, 0x0a
        /*0126*/ 	.short	(.L_43 - .L_42)
	.align		4
.L_42:
        /*0128*/ 	.word	index@(.nv.constant0.compute_weights_gradient_conv_kernel)
        /*012c*/ 	.short	0x0380
        /*012e*/ 	.short	0x0068


	//----- nvinfo : EIATTR_SW_WAR
	.align		4
.L_43:
        /*0130*/ 	.byte	0x04, 0x36
        /*0132*/ 	.short	(.L_45 - .L_44)
.L_44:
        /*0134*/ 	.word	0x00000008
.L_45:


//--------------------- .nv.callgraph             --------------------------
	.section	.nv.callgraph,"",@"SHT_CUDA_CALLGRAPH"
	.align	4
	.sectionentsize	8
	.align		4
        /*0000*/ 	.word	0x00000000
	.align		4
        /*0004*/ 	.word	0xffffffff
	.align		4
        /*0008*/ 	.word	0x00000000
	.align		4
        /*000c*/ 	.word	0xfffffffe
	.align		4
        /*0010*/ 	.word	0x00000000
	.align		4
        /*0014*/ 	.word	0xfffffffd
	.align		4
        /*0018*/ 	.word	0x00000000
	.align		4
        /*001c*/ 	.word	0xfffffffc


//--------------------- .text.compute_weights_gradient_conv_kernel --------------------------
	.section	.text.compute_weights_gradient_conv_kernel,"ax",@progbits
	.align	128
        .global         compute_weights_gradient_conv_kernel
        .type           compute_weights_gradient_conv_kernel,@function
        .size           compute_weights_gradient_conv_kernel,(.L_x_8 - compute_weights_gradient_conv_kernel)
        .other          compute_weights_gradient_conv_kernel,@"STO_CUDA_ENTRY STV_DEFAULT"
compute_weights_gradient_conv_kernel:
.text.compute_weights_gradient_conv_kernel:
[----:B------:R-:W-:Y:S08]  /*0000*/  LDC R1, c[0x0][0x37c] ;  /* 0x0000df00ff017b82 */ /* 0x000ff00000000800 */
[----:B------:R-:W0:Y:S02]  /*0010*/  LDC R0, c[0x0][0x3d8] ;  /* 0x0000f600ff007b82 */ /* 0x000e240000000800 */
[----:B0-----:R-:W-:-:S13]  /*0020*/  ISETP.GE.AND P0, PT, R0, 0x1, PT ;  /* 0x000000010000780c */ /* 0x001fda0003f06270 */
[----:B------:R-:W-:Y:S05]  /*0030*/  @!P0 EXIT ;  /* 0x000000000000894d */ /* 0x000fea0003800000 */
[----:B------:R-:W0:Y:S02]  /*0040*/  LDC R0, c[0x0][0x3e0] ;  /* 0x0000f800ff007b82 */ /* 0x000e240000000800 */
[----:B0-----:R-:W-:-:S13]  /*0050*/  ISETP.GE.AND P0, PT, R0, 0x1, PT ;  /* 0x000000010000780c */ /* 0x001fda0003f06270 */
[----:B------:R-:W-:Y:S05]  /*0060*/  @!P0 EXIT ;  /* 0x000000000000894d */ /* 0x000fea0003800000 */
[----:B------:R-:W0:Y:S01]  /*0070*/  S2R R0, SR_TID.X ;  /* 0x0000000000007919 */ /* 0x000e220000002100 */
[----:B------:R-:W0:Y:S01]  /*0080*/  S2UR UR4, SR_CTAID.Z ;  /* 0x00000000000479c3 */ /* 0x000e220000002700 */
[----:B------:R-:W-:Y:S01]  /*0090*/  HFMA2 R15, -RZ, RZ, 0, 0 ;  /* 0x00000000ff0f7431 */ /* 0x000fe200000001ff */
[----:B------:R-:W1:Y:S06]  /*00a0*/  LDCU.64 UR8, c[0x0][0x358] ;  /* 0x00006b00ff0877ac */ /* 0x000e6c0008000a00 */
[----:B------:R-:W0:Y:S02]  /*00b0*/  LDC R3, c[0x0][0x3dc] ;  /* 0x0000f700ff037b82 */ /* 0x000e240000000800 */
[----:B01----:R-:W-:-:S07]  /*00c0*/  IMAD R14, R0, R3, UR4 ;  /* 0x00000004000e7e24 */ /* 0x003fce000f8e0203 */
.L_x_6:
[----:B0-----:R-:W0:Y:S01]  /*00d0*/  LDC.64 R12, c[0x0][0x3c0] ;  /* 0x0000f000ff0c7b82 */ /* 0x001e220000000a00 */
[----:B------:R-:W1:Y:S01]  /*00e0*/  LDCU UR7, c[0x0][0x3d8] ;  /* 0x00007b00ff0777ac */ /* 0x000e620008000800 */
[----:B------:R-:W2:Y:S01]  /*00f0*/  LDCU.64 UR10, c[0x0][0x3e0] ;  /* 0x00007c00ff0a77ac */ /* 0x000ea20008000a00 */
[----:B0-----:R-:W3:Y:S04]  /*0100*/  LDG.E R3, desc[UR8][R12.64+0x4] ;  /* 0x000004080c037981 */ /* 0x001ee8000c1e1900 */
[----:B------:R-:W3:Y:S01]  /*0110*/  LDG.E R6, desc[UR8][R12.64+0x8] ;  /* 0x000008080c067981 */ /* 0x000ee2000c1e1900 */
[----:B------:R-:W0:Y:S08]  /*0120*/  LDC.64 R16, c[0x0][0x3c8] ;  /* 0x0000f200ff107b82 */ /* 0x000e300000000a00 */
[----:B------:R-:W4:Y:S01]  /*0130*/  LDC.64 R18, c[0x0][0x3b8] ;  /* 0x0000ee00ff127b82 */ /* 0x000f220000000a00 */
[----:B0-----:R-:W5:Y:S04]  /*0140*/  LDG.E R9, desc[UR8][R16.64] ;  /* 0x0000000810097981 */ /* 0x001f68000c1e1900 */
[----:B------:R-:W5:Y:S04]  /*0150*/  LDG.E R5, desc[UR8][R16.64+0x4] ;  /* 0x0000040810057981 */ /* 0x000f68000c1e1900 */
[----:B----4-:R-:W4:Y:S04]  /*0160*/  LDG.E R7, desc[UR8][R18.64+0x4] ;  /* 0x0000040812077981 */ /* 0x010f28000c1e1900 */
[----:B------:R-:W4:Y:S04]  /*0170*/  LDG.E R11, desc[UR8][R18.64+0x8] ;  /* 0x00000808120b7981 */ /* 0x000f28000c1e1900 */
[----:B------:R-:W4:Y:S04]  /*0180*/  LDG.E R4, desc[UR8][R16.64+0x8] ;  /* 0x0000080810047981 */ /* 0x000f28000c1e1900 */
[----:B------:R0:W4:Y:S02]  /*0190*/  LDG.E R8, desc[UR8][R16.64+0xc] ;  /* 0x00000c0810087981 */ /* 0x000124000c1e1900 */
[----:B0-----:R-:W-:Y:S01]  /*01a0*/  IABS R16, R15 ;  /* 0x0000000f00107213 */ /* 0x001fe20000000000 */
[----:B------:R-:W-:Y:S08]  /*01b0*/  S2UR UR6, SR_CTAID.Y ;  /* 0x00000000000679c3 */ /* 0x000ff00000002600 */
[----:B------:R-:W0:Y:S01]  /*01c0*/  S2UR UR5, SR_CTAID.X ;  /* 0x00000000000579c3 */ /* 0x000e220000002500 */
[----:B-1----:R-:W-:Y:S01]  /*01d0*/  IMAD R21, R0, UR7, R15 ;  /* 0x0000000700157c24 */ /* 0x002fe2000f8e020f */
[----:B------:R-:W-:Y:S03]  /*01e0*/  BSSY.RECONVERGENT B0, `(.L_x_0) ;  /* 0x0000079000007945 */ /* 0x000fe60003800200 */
[----:B--2---:R-:W-:-:S02]  /*01f0*/  IMAD R21, R21, UR10, RZ ;  /* 0x0000000a15157c24 */ /* 0x004fc4000f8e02ff */
[----:B---3--:R-:W-:-:S05]  /*0200*/  IMAD R2, R3, R6, RZ ;  /* 0x0000000603027224 */ /* 0x008fca00078e02ff */
[----:B------:R-:W-:-:S04]  /*0210*/  IABS R3, R2 ;  /* 0x0000000200037213 */ /* 0x000fc80000000000 */
[----:B------:R-:W1:Y:S08]  /*0220*/  I2F.RP R10, R3 ;  /* 0x00000003000a7306 */ /* 0x000e700000209400 */
[----:B-1----:R-:W1:Y:S02]  /*0230*/  MUFU.RCP R10, R10 ;  /* 0x0000000a000a7308 */ /* 0x002e640000001000 */
[----:B-1----:R-:W-:-:S06]  /*0240*/  VIADD R12, R10, 0xffffffe ;  /* 0x0ffffffe0a0c7836 */ /* 0x002fcc0000000000 */
[----:B------:R1:W2:Y:S01]  /*0250*/  F2I.FTZ.U32.TRUNC.NTZ R13, R12 ;  /* 0x0000000c000d7305 */ /* 0x0002a2000021f000 */
[----:B------:R-:W-:Y:S01]  /*0260*/  IABS R17, R2 ;  /* 0x0000000200117213 */ /* 0x000fe20000000000 */
[----:B-1----:R-:W-:Y:S01]  /*0270*/  IMAD.MOV.U32 R12, RZ, RZ, RZ ;  /* 0x000000ffff0c7224 */ /* 0x002fe200078e00ff */
[----:B--2---:R-:W-:-:S05]  /*0280*/  IADD3 R20, PT, PT, RZ, -R13, RZ ;  /* 0x8000000dff147210 */ /* 0x004fca0007ffe0ff */
[----:B------:R-:W-:Y:S01]  /*0290*/  IMAD R19, R20, R3, RZ ;  /* 0x0000000314137224 */ /* 0x000fe200078e02ff */
[----:B------:R-:W-:-:S03]  /*02a0*/  IABS R10, R6 ;  /* 0x00000006000a7213 */ /* 0x000fc60000000000 */
[----:B------:R-:W-:Y:S01]  /*02b0*/  IMAD.HI.U32 R13, R13, R19, R12 ;  /* 0x000000130d0d7227 */ /* 0x000fe200078e000c */
[----:B------:R-:W-:-:S05]  /*02c0*/  IADD3 R17, PT, PT, RZ, -R17, RZ ;  /* 0x80000011ff117210 */ /* 0x000fca0007ffe0ff */
[----:B------:R-:W-:Y:S02]  /*02d0*/  IMAD.HI.U32 R12, R13, R16, RZ ;  /* 0x000000100d0c7227 */ /* 0x000fe400078e00ff */
[----:B------:R-:W1:Y:S02]  /*02e0*/  I2F.RP R13, R10 ;  /* 0x0000000a000d7306 */ /* 0x000e640000209400 */
[----:B------:R-:W-:-:S05]  /*02f0*/  IMAD R16, R12, R17, R16 ;  /* 0x000000110c107224 */ /* 0x000fca00078e0210 */
[----:B------:R-:W-:Y:S01]  /*0300*/  ISETP.GT.U32.AND P2, PT, R3, R16, PT ;  /* 0x000000100300720c */ /* 0x000fe20003f44070 */
[----:B-1----:R-:W1:-:S12]  /*0310*/  MUFU.RCP R13, R13 ;  /* 0x0000000d000d7308 */ /* 0x002e580000001000 */
[----:B------:R-:W-:-:S05]  /*0320*/  @!P2 IMAD.IADD R16, R16, 0x1, -R3 ;  /* 0x000000011010a824 */ /* 0x000fca00078e0a03 */
[----:B------:R-:W-:Y:S02]  /*0330*/  ISETP.GE.U32.AND P0, PT, R16, R3, PT ;  /* 0x000000031000720c */ /* 0x000fe40003f06070 */
[----:B------:R-:W-:Y:S01]  /*0340*/  LOP3.LUT R3, R15, R2, RZ, 0x3c, !PT ;  /* 0x000000020f037212 */ /* 0x000fe200078e3cff */
[----:B------:R-:W-:Y:S01]  /*0350*/  @!P2 VIADD R12, R12, 0x1 ;  /* 0x000000010c0ca836 */ /* 0x000fe20000000000 */
[----:B------:R-:W-:Y:S02]  /*0360*/  ISETP.NE.AND P2, PT, R2, RZ, PT ;  /* 0x000000ff0200720c */ /* 0x000fe40003f45270 */
[----:B------:R-:W-:Y:S02]  /*0370*/  ISETP.GE.AND P1, PT, R3, RZ, PT ;  /* 0x000000ff0300720c */ /* 0x000fe40003f26270 */
[----:B-1----:R-:W-:-:S05]  /*0380*/  IADD3 R3, PT, PT, R13, 0xffffffe, RZ ;  /* 0x0ffffffe0d037810 */ /* 0x002fca0007ffe0ff */
[----:B------:R-:W-:Y:S01]  /*0390*/  @P0 IADD3 R12, PT, PT, R12, 0x1, RZ ;  /* 0x000000010c0c0810 */ /* 0x000fe20007ffe0ff */
[----:B------:R-:W1:Y:S05]  /*03a0*/  F2I.FTZ.U32.TRUNC.NTZ R3, R3 ;  /* 0x0000000300037305 */ /* 0x000e6a000021f000 */
[----:B------:R-:W-:Y:S01]  /*03b0*/  @!P1 IMAD.MOV R12, RZ, RZ, -R12 ;  /* 0x000000ffff0c9224 */ /* 0x000fe200078e0a0c */
[----:B------:R-:W-:-:S05]  /*03c0*/  @!P2 LOP3.LUT R12, RZ, R2, RZ, 0x33, !PT ;  /* 0x00000002ff0ca212 */ /* 0x000fca00078e33ff */
[----:B------:R-:W-:Y:S01]  /*03d0*/  IMAD.MOV R13, RZ, RZ, -R12 ;  /* 0x000000ffff0d7224 */ /* 0x000fe200078e0a0c */
[----:B-1----:R-:W-:-:S03]  /*03e0*/  IADD3 R17, PT, PT, RZ, -R3, RZ ;  /* 0x80000003ff117210 */ /* 0x002fc60007ffe0ff */
[----:B------:R-:W-:Y:S01]  /*03f0*/  IMAD R13, R2, R13, R15 ;  /* 0x0000000d020d7224 */ /* 0x000fe200078e020f */
[----:B------:R-:W-:Y:S02]  /*0400*/  IABS R18, R6 ;  /* 0x0000000600127213 */ /* 0x000fe40000000000 */
[----:B------:R-:W-:Y:S01]  /*0410*/  MOV R2, RZ ;  /* 0x000000ff00027202 */ /* 0x000fe20000000f00 */
[----:B------:R-:W-:Y:S01]  /*0420*/  IMAD R17, R17, R10, RZ ;  /* 0x0000000a11117224 */ /* 0x000fe200078e02ff */
[----:B------:R-:W-:Y:S01]  /*0430*/  IABS R16, R13 ;  /* 0x0000000d00107213 */ /* 0x000fe20000000000 */
[----:B------:R-:W-:Y:S02]  /*0440*/  IMAD.MOV R18, RZ, RZ, -R18 ;  /* 0x000000ffff127224 */ /* 0x000fe400078e0a12 */
[----:B------:R-:W-:Y:S01]  /*0450*/  IMAD.HI.U32 R2, R3, R17, R2 ;  /* 0x0000001103027227 */ /* 0x000fe200078e0002 */
[----:B------:R-:W-:Y:S02]  /*0460*/  MOV R3, R16 ;  /* 0x0000001000037202 */ /* 0x000fe40000000f00 */
[----:B------:R-:W-:-:S03]  /*0470*/  MOV R16, R18 ;  /* 0x0000001200107202 */ /* 0x000fc60000000f00 */
[----:B------:R-:W-:-:S04]  /*0480*/  IMAD.HI.U32 R2, R2, R3, RZ ;  /* 0x0000000302027227 */ /* 0x000fc800078e00ff */
[----:B------:R-:W-:-:S05]  /*0490*/  IMAD R3, R2, R16, R3 ;  /* 0x0000001002037224 */ /* 0x000fca00078e0203 */
[----:B------:R-:W-:-:S13]  /*04a0*/  ISETP.GT.U32.AND P2, PT, R10, R3, PT ;  /* 0x000000030a00720c */ /* 0x000fda0003f44070 */
[----:B------:R-:W-:-:S05]  /*04b0*/  @!P2 IMAD.IADD R3, R3, 0x1, -R10 ;  /* 0x000000010303a824 */ /* 0x000fca00078e0a0a */
[----:B------:R-:W-:Y:S02]  /*04c0*/  ISETP.GE.U32.AND P0, PT, R3, R10, PT ;  /* 0x0000000a0300720c */ /* 0x000fe40003f06070 */
[----:B------:R-:W-:Y:S02]  /*04d0*/  LOP3.LUT R3, R13, R6, RZ, 0x3c, !PT ;  /* 0x000000060d037212 */ /* 0x000fe400078e3cff */
[----:B------:R-:W-:Y:S02]  /*04e0*/  @!P2 IADD3 R2, PT, PT, R2, 0x1, RZ ;  /* 0x000000010202a810 */ /* 0x000fe40007ffe0ff */
[----:B------:R-:W-:Y:S02]  /*04f0*/  ISETP.GE.AND P1, PT, R3, RZ, PT ;  /* 0x000000ff0300720c */ /* 0x000fe40003f26270 */
[----:B------:R-:W-:-:S05]  /*0500*/  ISETP.NE.AND P2, PT, R6, RZ, PT ;  /* 0x000000ff0600720c */ /* 0x000fca0003f45270 */
[----:B------:R-:W-:-:S05]  /*0510*/  @P0 IADD3 R2, PT, PT, R2, 0x1, RZ ;  /* 0x0000000102020810 */ /* 0x000fca0007ffe0ff */
[----:B------:R-:W-:Y:S02]  /*0520*/  IMAD.MOV.U32 R10, RZ, RZ, R2 ;  /* 0x000000ffff0a7224 */ /* 0x000fe400078e0002 */
[----:B------:R-:W1:Y:S03]  /*0530*/  LDC.64 R2, c[0x0][0x3d0] ;  /* 0x0000f400ff027b82 */ /* 0x000e660000000a00 */
[----:B------:R-:W-:Y:S02]  /*0540*/  @!P1 IADD3 R10, PT, PT, -R10, RZ, RZ ;  /* 0x000000ff0a0a9210 */ /* 0x000fe40007ffe1ff */
[----:B------:R-:W-:-:S04]  /*0550*/  @!P2 LOP3.LUT R10, RZ, R6, RZ, 0x33, !PT ;  /* 0x00000006ff0aa212 */ /* 0x000fc800078e33ff */
[----:B------:R-:W-:Y:S01]  /*0560*/  IADD3 R16, PT, PT, -R10, RZ, RZ ;  /* 0x000000ff0a107210 */ /* 0x000fe20007ffe1ff */
[----:B0-----:R-:W-:Y:S01]  /*0570*/  VIADD R12, R12, UR5 ;  /* 0x000000050c0c7c36 */ /* 0x001fe20008000000 */
[----:B------:R-:W-:-:S03]  /*0580*/  IADD3 R10, PT, PT, R10, UR6, RZ ;  /* 0x000000060a0a7c10 */ /* 0x000fc6000fffe0ff */
[----:B------:R-:W-:-:S04]  /*0590*/  IMAD R6, R6, R16, R13 ;  /* 0x0000001006067224 */ /* 0x000fc800078e020d */
[----:B-----5:R-:W-:Y:S02]  /*05a0*/  IMAD R6, R9, R0, R6 ;  /* 0x0000000009067224 */ /* 0x020fe400078e0206 */
[----:B----4-:R-:W-:Y:S02]  /*05b0*/  IMAD R7, R12, R7, R10 ;  /* 0x000000070c077224 */ /* 0x010fe400078e020a */
[----:B------:R-:W-:Y:S02]  /*05c0*/  IMAD R5, R6, R5, UR5 ;  /* 0x0000000506057e24 */ /* 0x000fe4000f8e0205 */
[----:B------:R-:W-:Y:S02]  /*05d0*/  IMAD R7, R7, R11, R14 ;  /* 0x0000000b07077224 */ /* 0x000fe400078e020e */
[----:B------:R-:W-:Y:S01]  /*05e0*/  IMAD R5, R5, R4, UR6 ;  /* 0x0000000605057e24 */ /* 0x000fe2000f8e0204 */
[----:B------:R-:W-:Y:S01]  /*05f0*/  IADD3 R4, PT, PT, RZ, -UR11, RZ ;  /* 0x8000000bff047c10 */ /* 0x000fe2000fffe0ff */
[----:B------:R-:W-:-:S02]  /*0600*/  IMAD R12, R7, UR11, RZ ;  /* 0x0000000b070c7c24 */ /* 0x000fc4000f8e02ff */
[----:B------:R-:W-:Y:S01]  /*0610*/  IMAD R5, R5, R8, UR4 ;  /* 0x0000000405057e24 */ /* 0x000fe2000f8e0208 */
[----:B------:R-:W-:Y:S01]  /*0620*/  MOV R20, RZ ;  /* 0x000000ff00147202 */ /* 0x000fe20000000f00 */
[----:B------:R-:W-:Y:S01]  /*0630*/  IMAD R17, R7, R4, -UR11 ;  /* 0x8000000b07117e24 */ /* 0x000fe2000f8e0204 */
[----:B------:R-:W-:Y:S01]  /*0640*/  IADD3 R19, PT, PT, R12, UR11, RZ ;  /* 0x0000000b0c137c10 */ /* 0x000fe2000fffe0ff */
[----:B-1----:R-:W-:-:S04]  /*0650*/  IMAD.WIDE R2, R5, 0x4, R2 ;  /* 0x0000000405027825 */ /* 0x002fc800078e0202 */
[----:B------:R-:W-:Y:S02]  /*0660*/  VIADD R18, R21, UR10 ;  /* 0x0000000a15127c36 */ /* 0x000fe40008000000 */
[----:B------:R-:W-:-:S07]  /*0670*/  IMAD.MOV.U32 R16, RZ, RZ, RZ ;  /* 0x000000ffff107224 */ /* 0x000fce00078e00ff */
.L_x_5:
[----:B0-----:R-:W0:Y:S02]  /*0680*/  LDC.64 R4, c[0x0][0x390] ;  /* 0x0000e400ff047b82 */ /* 0x001e240000000a00 */
[----:B0-----:R-:W-:-:S05]  /*0690*/  IMAD.WIDE.U32 R4, R21, 0x4, R4 ;  /* 0x0000000415047825 */ /* 0x001fca00078e0004 */
[----:B------:R-:W2:Y:S02]  /*06a0*/  LDG.E R23, desc[UR8][R4.64] ;  /* 0x0000000804177981 */ /* 0x000ea4000c1e1900 */
[----:B--2---:R-:W-:-:S13]  /*06b0*/  FSETP.NEU.AND P0, PT, |R23|, +INF , PT ;  /* 0x7f8000001700780b */ /* 0x004fda0003f0d200 */
[----:B------:R-:W-:Y:S05]  /*06c0*/  @!P0 BRA `(.L_x_1) ;  /* 0x0000000000a88947 */ /* 0x000fea0003800000 */
[----:B------:R-:W-:Y:S01]  /*06d0*/  ISETP.GE.AND P0, PT, R12, R19, PT ;  /* 0x000000130c00720c */ /* 0x000fe20003f06270 */
[----:B------:R-:W-:-:S12]  /*06e0*/  BSSY.RECONVERGENT B1, `(.L_x_2) ;  /* 0x0000017000017945 */ /* 0x000fd80003800200 */
[----:B------:R-:W-:Y:S05]  /*06f0*/  @P0 BRA `(.L_x_3) ;  /* 0x0000000000540947 */ /* 0x000fea0003800000 */
[----:B------:R-:W0:Y:S01]  /*0700*/  LDC.64 R4, c[0x0][0x398] ;  /* 0x0000e600ff047b82 */ /* 0x000e220000000a00 */
[-C--:B------:R-:W-:Y:S02]  /*0710*/  IADD3 R22, PT, PT, R17, R12.reuse, RZ ;  /* 0x0000000c11167210 */ /* 0x080fe40007ffe0ff */
[----:B------:R-:W-:-:S05]  /*0720*/  MOV R25, R12 ;  /* 0x0000000c00197202 */ /* 0x000fca0000000f00 */
[----:B------:R-:W1:Y:S08]  /*0730*/  LDC.64 R6, c[0x0][0x3a0] ;  /* 0x0000e800ff067b82 */ /* 0x000e700000000a00 */
[----:B------:R-:W2:Y:S02]  /*0740*/  LDC.64 R8, c[0x0][0x3a8] ;  /* 0x0000ea00ff087b82 */ /* 0x000ea40000000a00 */
.L_x_4:
[----:B0-----:R-:W-:-:S06]  /*0750*/  IMAD.WIDE R10, R25, 0x4, R4 ;  /* 0x00000004190a7825 */ /* 0x001fcc00078e0204 */
[----:B------:R-:W3:Y:S01]  /*0760*/  LDG.E R10, desc[UR8][R10.64] ;  /* 0x000000080a0a7981 */ /* 0x000ee2000c1e1900 */
[----:B------:R-:W-:Y:S01]  /*0770*/  IMAD.MOV.U32 R12, RZ, RZ, R25 ;  /* 0x000000ffff0c7224 */ /* 0x000fe200078e0019 */
[----:B---3--:R-:W-:-:S13]  /*0780*/  FSETP.GEU.AND P0, PT, R10, R23, PT ;  /* 0x000000170a00720b */ /* 0x008fda0003f0e000 */
[----:B------:R-:W-:Y:S05]  /*0790*/  @P0 BRA `(.L_x_3) ;  /* 0x00000000002c0947 */ /* 0x000fea0003800000 */
[----:B-1----:R-:W-:-:S04]  /*07a0*/  IMAD.WIDE R10, R25, 0x4, R6 ;  /* 0x00000004190a7825 */ /* 0x002fc800078e0206 */
[C---:B--2---:R-:W-:Y:S02]  /*07b0*/  IMAD.WIDE R12, R25.reuse, 0x4, R8 ;  /* 0x00000004190c7825 */ /* 0x044fe400078e0208 */
[----:B------:R-:W2:Y:S04]  /*07c0*/  LDG.E R11, desc[UR8][R10.64] ;  /* 0x000000080a0b7981 */ /* 0x000ea8000c1e1900 */
[----:B------:R-:W3:Y:S01]  /*07d0*/  LDG.E R13, desc[UR8][R12.64] ;  /* 0x000000080c0d7981 */ /* 0x000ee2000c1e1900 */
[----:B------:R-:W-:Y:S02]  /*07e0*/  IADD3 R22, PT, PT, R22, 0x1, RZ ;  /* 0x0000000116167810 */ /* 0x000fe40007ffe0ff */
[----:B------:R-:W-:Y:S02]  /*07f0*/  IADD3 R25, PT, PT, R25, 0x1, RZ ;  /* 0x0000000119197810 */ /* 0x000fe40007ffe0ff */
[----:B------:R-:W-:Y:S01]  /*0800*/  ISETP.NE.AND P0, PT, R22, RZ, PT ;  /* 0x000000ff1600720c */ /* 0x000fe20003f05270 */
[----:B--2---:R-:W-:Y:S01]  /*0810*/  FADD R16, R16, R11 ;  /* 0x0000000b10107221 */ /* 0x004fe20000000000 */
[----:B---3--:R-:W-:-:S11]  /*0820*/  FADD R20, R20, R13 ;  /* 0x0000000d14147221 */ /* 0x008fd60000000000 */
[----:B------:R-:W-:Y:S05]  /*0830*/  @P0 BRA `(.L_x_4) ;  /* 0xfffffffc00c40947 */ /* 0x000fea000383ffff */
[----:B------:R-:W-:-:S07]  /*0840*/  IMAD.MOV.U32 R12, RZ, RZ, R19 ;  /* 0x000000ffff0c7224 */ /* 0x000fce00078e0013 */
.L_x_3:
[----:B------:R-:W-:Y:S05]  /*0850*/  BSYNC.RECONVERGENT B1 ;  /* 0x0000000000017941 */ /* 0x000fea0003800200 */
.L_x_2:
[----:B-1----:R-:W0:Y:S01]  /*0860*/  LDC.64 R6, c[0x0][0x388] ;  /* 0x0000e200ff067b82 */ /* 0x002e220000000a00 */
[----:B------:R-:W3:Y:S07]  /*0870*/  LDG.E R13, desc[UR8][R2.64] ;  /* 0x00000008020d7981 */ /* 0x000eee000c1e1900 */
[----:B--2---:R-:W1:Y:S08]  /*0880*/  LDC.64 R8, c[0x0][0x380] ;  /* 0x0000e000ff087b82 */ /* 0x004e700000000a00 */
[----:B------:R-:W2:Y:S01]  /*0890*/  LDC.64 R4, c[0x0][0x3b0] ;  /* 0x0000ec00ff047b82 */ /* 0x000ea20000000a00 */
[----:B0-----:R-:W-:-:S06]  /*08a0*/  IMAD.WIDE.U32 R6, R21, 0x4, R6 ;  /* 0x0000000415067825 */ /* 0x001fcc00078e0006 */
[----:B------:R-:W4:Y:S01]  /*08b0*/  LDG.E R7, desc[UR8][R6.64] ;  /* 0x0000000806077981 */ /* 0x000f22000c1e1900 */
[----:B-1----:R-:W-:-:S06]  /*08c0*/  IMAD.WIDE.U32 R8, R21, 0x4, R8 ;  /* 0x0000000415087825 */ /* 0x002fcc00078e0008 */
[----:B------:R-:W5:Y:S01]  /*08d0*/  LDG.E R9, desc[UR8][R8.64] ;  /* 0x0000000808097981 */ /* 0x000f62000c1e1900 */
[----:B--2---:R-:W-:-:S06]  /*08e0*/  IMAD.WIDE.U32 R4, R21, 0x4, R4 ;  /* 0x0000000415047825 */ /* 0x004fcc00078e0004 */
[----:B------:R-:W3:Y:S01]  /*08f0*/  LDG.E R4, desc[UR8][R4.64] ;  /* 0x0000000804047981 */ /* 0x000ee2000c1e1900 */
[----:B------:R-:W-:-:S04]  /*0900*/  IADD3 R21, PT, PT, R21, 0x1, RZ ;  /* 0x0000000115157810 */ /* 0x000fc80007ffe0ff */
[----:B------:R-:W-:Y:S01]  /*0910*/  ISETP.GE.AND P0, PT, R21, R18, PT ;  /* 0x000000121500720c */ /* 0x000fe20003f06270 */
[----:B----4-:R-:W-:-:S04]  /*0920*/  FMUL R11, R20, R7 ;  /* 0x00000007140b7220 */ /* 0x010fc80000400000 */
[----:B-----5:R-:W-:-:S04]  /*0930*/  FFMA R11, R16, R9, -R11 ;  /* 0x00000009100b7223 */ /* 0x020fc8000000080b */
[----:B---3--:R-:W-:-:S05]  /*0940*/  FFMA R11, R4, R11, R13 ;  /* 0x0000000b040b7223 */ /* 0x008fca000000000d */
[----:B------:R0:W-:Y:S01]  /*0950*/  STG.E desc[UR8][R2.64], R11 ;  /* 0x0000000b02007986 */ /* 0x0001e2000c101908 */
[----:B------:R-:W-:Y:S05]  /*0960*/  @!P0 BRA `(.L_x_5) ;  /* 0xfffffffc00448947 */ /* 0x000fea000383ffff */
.L_x_1:
[----:B------:R-:W-:Y:S05]  /*0970*/  BSYNC.RECONVERGENT B0 ;  /* 0x0000000000007941 */ /* 0x000fea0003800200 */
.L_x_0:
[----:B------:R-:W1:Y:S01]  /*0980*/  LDCU UR5, c[0x0][0x3d8] ;  /* 0x00007b00ff0577ac */ /* 0x000e620008000800 */
[----:B------:R-:W-:-:S04]  /*0990*/  IADD3 R15, PT, PT, R15, 0x1, RZ ;  /* 0x000000010f0f7810 */ /* 0x000fc80007ffe0ff */
[----:B-1----:R-:W-:-:S13]  /*09a0*/  ISETP.NE.AND P0, PT, R15, UR5, PT ;  /* 0x000000050f007c0c */ /* 0x002fda000bf05270 */
[----:B------:R-:W-:Y:S05]  /*09b0*/  @P0 BRA `(.L_x_6) ;  /* 0xfffffff400c40947 */ /* 0x000fea000383ffff */
[----:B------:R-:W-:Y:S05]  /*09c0*/  EXIT ;  /* 0x000000000000794d */ /* 0x000fea0003800000 */
.L_x_7:
[----:B------:R-:W-:-:S00]  /*09d0*/  BRA `(.L_x_7) ;  /* 0xfffffffc00fc7947 */ /* 0x000fc0000383ffff */
[----:B------:R-:W-:-:S00]  /*09e0*/  NOP ;  /* 0x0000000000007918 */ /* 0x000fc00000000000 */
        /* <DEDUP_REMOVED lines=9> */
.L_x_8:


//--------------------- .nv.shared.reserved.0     --------------------------
	.section	.nv.shared.reserved.0,"aw",@nobits
	.weak		__nv_reservedSMEM_offset_0_alias
	.size		__nv_reservedSMEM_offset_0_alias, 0, 64
	.other		__nv_reservedSMEM_offset_0_alias,@"STO_CUDA_RESERVED_SHARED STV_DEFAULT"
__nv_reservedSMEM_offset_0_alias:
	.zero		0
	.zero		64


//--------------------- .nv.constant0.compute_weights_gradient_conv_kernel --------------------------
	.section	.nv.constant0.compute_weights_gradient_conv_kernel,"a",@progbits
	.sectionflags	@""
	.align	4
.nv.constant0.compute_weights_gradient_conv_kernel:
	.zero		1000


//--------------------- SYMBOLS --------------------------

	.type		.nv.reservedSmem.offset0,@object
	.size		.nv.reservedSmem.offset0,0x4
